//
// Generated by NVIDIA NVVM Compiler
//
// Compiler Build ID: CL-36424714
// Cuda compilation tools, release 13.0, V13.0.88
// Based on NVVM 20.0.0
//

.version 9.0
.target sm_100
.address_size 64

	// .globl	_Z13readwritebytePcPi

.visible .entry _Z13readwritebytePcPi(
	.param .u64 .ptr .align 1 _Z13readwritebytePcPi_param_0,
	.param .u64 .ptr .align 1 _Z13readwritebytePcPi_param_1
)
{
	.reg .b16 	%rs<2>;
	.reg .b32 	%r<5>;
	.reg .b64 	%rd<5>;

	ld.param.u64 	%rd1, [_Z13readwritebytePcPi_param_0];
	cvta.to.global.u64 	%rd2, %rd1;
	mov.u32 	%r1, %tid.x;
	mov.u32 	%r2, %ctaid.x;
	mov.u32 	%r3, %ntid.x;
	mad.lo.s32 	%r4, %r2, %r3, %r1;
	cvt.s64.s32 	%rd3, %r4;
	add.s64 	%rd4, %rd2, %rd3;
	mov.b16 	%rs1, 65;
	st.global.u8 	[%rd4], %rs1;
	ret;

}


// ===== COMPILED SASS (sm_100) =====

	.target	sm_100

	.elftype	@"ET_EXEC"


//--------------------- .note.nv.tkinfo           --------------------------
	.section	.note.nv.tkinfo,"",@"SHT_NOTE"
	.sectionflags	@"SHF_NOTE_NV_TKINFO"
	.tkinfo
        /*0018*/ 	.word	0x00000002
        /*0030*/ 	.string	""
        /*0030*/ 	.string	"ptxas"
        /*0030*/ 	.string	"Cuda compilation tools, release 13.0, V13.0.88"
        /*0030*/ 	.string	"Build cuda_13.0.r13.0/compiler.36424714_0"
        /*0030*/ 	.string	"-arch sm_100 -m 64 "



//--------------------- .note.nv.cuinfo           --------------------------
	.section	.note.nv.cuinfo,"",@"SHT_NOTE"
	.sectionflags	@"SHF_NOTE_NV_CUINFO"
        /*0018*/ 	.short	0x0002
        /*001a*/ 	.short	0x0064
        /*001c*/ 	.short	0x0082
	.zero		2


//--------------------- .nv.info                  --------------------------
	.section	.nv.info,"",@"SHT_CUDA_INFO"
	.align	4


	//----- nvinfo : EIATTR_REGCOUNT
	.align		4
        /*0000*/ 	.byte	0x04, 0x2f
        /*0002*/ 	.short	(.L_1 - .L_0)
	.align		4
.L_0:
        /*0004*/ 	.word	index@(_Z13readwritebytePcPi)
        /*0008*/ 	.word	0x00000007


	//----- nvinfo : EIATTR_FRAME_SIZE
	.align		4
.L_1:
        /*000c*/ 	.byte	0x04, 0x11
        /*000e*/ 	.short	(.L_3 - .L_2)
	.align		4
.L_2:
        /*0010*/ 	.word	index@(_Z13readwritebytePcPi)
        /*0014*/ 	.word	0x00000000


	//----- nvinfo : EIATTR_MIN_STACK_SIZE
	.align		4
.L_3:
        /*0018*/ 	.byte	0x04, 0x12
        /*001a*/ 	.short	(.L_5 - .L_4)
	.align		4
.L_4:
        /*001c*/ 	.word	index@(_Z13readwritebytePcPi)
        /*0020*/ 	.word	0x00000000
.L_5:


//--------------------- .nv.compat                --------------------------
	.section	.nv.compat,"",@"SHT_CUDA_COMPAT_INFO"
	.align	4
        /*0000*/ 	.byte	0x02, 0x09, 0x00, 0x00, 0x02, 0x02, 0x01, 0x00, 0x02, 0x05, 0x05, 0x00, 0x03, 0x07, 0x01, 0x01
        /*0010*/ 	.byte	0x02, 0x03, 0x00, 0x00, 0x02, 0x06, 0x01, 0x00, 0x04, 0x0b, 0x08, 0x00, 0x09, 0x00, 0x00, 0x00
        /*0020*/ 	.byte	0x00, 0x00, 0x00, 0x00


//--------------------- .nv.info._Z13readwritebytePcPi --------------------------
	.section	.nv.info._Z13readwritebytePcPi,"",@"SHT_CUDA_INFO"
	.sectionflags	@""
	.align	4


	//----- nvinfo : EIATTR_CUDA_API_VERSION
	.align		4
        /*0000*/ 	.byte	0x04, 0x37
        /*0002*/ 	.short	(.L_7 - .L_6)
.L_6:
        /*0004*/ 	.word	0x00000082


	//----- nvinfo : EIATTR_KPARAM_INFO
	.align		4
.L_7:
        /*0008*/ 	.byte	0x04, 0x17
        /*000a*/ 	.short	(.L_9 - .L_8)
.L_8:
        /*000c*/ 	.word	0x00000000
        /*0010*/ 	.short	0x0001
        /*0012*/ 	.short	0x0008
        /*0014*/ 	.byte	0x00, 0xf5, 0x21, 0x00


	//----- nvinfo : EIATTR_KPARAM_INFO
	.align		4
.L_9:
        /*0018*/ 	.byte	0x04, 0x17
        /*001a*/ 	.short	(.L_11 - .L_10)
.L_10:
        /*001c*/ 	.word	0x00000000
        /*0020*/ 	.short	0x0000
        /*0022*/ 	.short	0x0000
        /*0024*/ 	.byte	0x00, 0xf5, 0x21, 0x00


	//----- nvinfo : EIATTR_SPARSE_MMA_MASK
	.align		4
.L_11:
        /*0028*/ 	.byte	0x03, 0x50
        /*002a*/ 	.short	0x0000


	//----- nvinfo : EIATTR_MAXREG_COUNT
	.align		4
        /*002c*/ 	.byte	0x03, 0x1b
        /*002e*/ 	.short	0x00ff


	//----- nvinfo : EIATTR_MERCURY_ISA_VERSION
	.align		4
        /*0030*/ 	.byte	0x03, 0x5f
        /*0032*/ 	.short	0x0101


	//----- nvinfo : EIATTR_VRC_CTA_INIT_COUNT
	.align		4
        /*0034*/ 	.byte	0x02, 0x4a
	.zero		1
	.zero		1


	//----- nvinfo : EIATTR_EXIT_INSTR_OFFSETS
	.align		4
        /*0038*/ 	.byte	0x04, 0x1c
        /*003a*/ 	.short	(.L_13 - .L_12)


	//   ....[0]....
.L_12:
        /*003c*/ 	.word	0x000000c0


	//----- nvinfo : EIATTR_CBANK_PARAM_SIZE
	.align		4
.L_13:
        /*0040*/ 	.byte	0x03, 0x19
        /*0042*/ 	.short	0x0010


	//----- nvinfo : EIATTR_PARAM_CBANK
	.align		4
        /*0044*/ 	.byte	0x04, 0x0a
        /*0046*/ 	.short	(.L_15 - .L_14)
	.align		4
.L_14:
        /*0048*/ 	.word	index@(.nv.constant0._Z13readwritebytePcPi)
        /*004c*/ 	.short	0x0380
        /*004e*/ 	.short	0x0010


	//----- nvinfo : EIATTR_SW_WAR
	.align		4
.L_15:
        /*0050*/ 	.byte	0x04, 0x36
        /*0052*/ 	.short	(.L_17 - .L_16)
.L_16:
        /*0054*/ 	.word	0x00000008
.L_17:


//--------------------- .nv.callgraph             --------------------------
	.section	.nv.callgraph,"",@"SHT_CUDA_CALLGRAPH"
	.align	4
	.sectionentsize	8
	.align		4
        /*0000*/ 	.word	0x00000000
	.align		4
        /*0004*/ 	.word	0xffffffff
	.align		4
        /*0008*/ 	.word	0x00000000
	.align		4
        /*000c*/ 	.word	0xfffffffe
	.align		4
        /*0010*/ 	.word	0x00000000
	.align		4
        /*0014*/ 	.word	0xfffffffd
	.align		4
        /*0018*/ 	.word	0x00000000
	.align		4
        /*001c*/ 	.word	0xfffffffc


//--------------------- .text._Z13readwritebytePcPi --------------------------
	.section	.text._Z13readwritebytePcPi,"ax",@progbits
	.align	128
        .global         _Z13readwritebytePcPi
        .type           _Z13readwritebytePcPi,@function
        .size           _Z13readwritebytePcPi,(.L_x_1 - _Z13readwritebytePcPi)
        .other          _Z13readwritebytePcPi,@"STO_CUDA_ENTRY STV_DEFAULT"
_Z13readwritebytePcPi:
.text._Z13readwritebytePcPi:
[----:B------:R-:W-:Y:S01]  /*0000*/  LDC R1, c[0x0][0x37c] ;  /* 0x0000df00ff017b82 */ /* 0x000fe20000000800 */
[----:B------:R-:W0:Y:S07]  /*0010*/  S2R R0, SR_TID.X ;  /* 0x0000000000007919 */ /* 0x000e2e0000002100 */
[----:B------:R-:W0:Y:S01]  /*0020*/  S2UR UR6, SR_CTAID.X ;  /* 0x00000000000679c3 */ /* 0x000e220000002500 */
[----:B------:R-:W1:Y:S01]  /*0030*/  LDCU.64 UR8, c[0x0][0x380] ;  /* 0x00007000ff0877ac */ /* 0x000e620008000a00 */
[----:B------:R-:W-:Y:S01]  /*0040*/  IMAD.MOV.U32 R4, RZ, RZ, 0x41 ;  /* 0x00000041ff047424 */ /* 0x000fe200078e00ff */
[----:B------:R-:W2:Y:S05]  /*0050*/  LDCU.64 UR4, c[0x0][0x358] ;  /* 0x00006b00ff0477ac */ /* 0x000eaa0008000a00 */
[----:B------:R-:W0:Y:S02]  /*0060*/  LDC R3, c[0x0][0x360] ;  /* 0x0000d800ff037b82 */ /* 0x000e240000000800 */
[----:B0-----:R-:W-:-:S05]  /*0070*/  IMAD R0, R3, UR6, R0 ;  /* 0x0000000603007c24 */ /* 0x001fca000f8e0200 */
[----:B-1----:R-:W-:-:S04]  /*0080*/  IADD3 R2, P0, PT, R0, UR8, RZ ;  /* 0x0000000800027c10 */ /* 0x002fc8000ff1e0ff */
[----:B------:R-:W-:Y:S02]  /*0090*/  LEA.HI.X.SX32 R3, R0, UR9, 0x1, P0 ;  /* 0x0000000900037c11 */ /* 0x000fe400080f0eff */
[----:B------:R-:W-:-:S05]  /*00a0*/  PRMT R0, R4, 0x7610, R0 ;  /* 0x0000761004007816 */ /* 0x000fca0000000000 */
[----:B--2---:R-:W-:Y:S01]  /*00b0*/  STG.E.U8 desc[UR4][R2.64], R0 ;  /* 0x0000000002007986 */ /* 0x004fe2000c101104 */
[----:B------:R-:W-:Y:S05]  /*00c0*/  EXIT ;  /* 0x000000000000794d */ /* 0x000fea0003800000 */
.L_x_0:
[----:B------:R-:W-:-:S00]  /*00d0*/  BRA `(.L_x_0) ;  /* 0xfffffffc00fc7947 */ /* 0x000fc0000383ffff */
[----:B------:R-:W-:-:S00]  /*00e0*/  NOP ;  /* 0x0000000000007918 */ /* 0x000fc00000000000 */
        /* <DEDUP_REMOVED lines=9> */
.L_x_1:


//--------------------- .nv.shared.reserved.0     --------------------------
	.section	.nv.shared.reserved.0,"aw",@nobits
	.weak		__nv_reservedSMEM_offset_0_alias
	.size		__nv_reservedSMEM_offset_0_alias, 0, 64
	.other		__nv_reservedSMEM_offset_0_alias,@"STO_CUDA_RESERVED_SHARED STV_DEFAULT"
__nv_reservedSMEM_offset_0_alias:
	.zero		0
	.zero		64


//--------------------- .nv.constant0._Z13readwritebytePcPi --------------------------
	.section	.nv.constant0._Z13readwritebytePcPi,"a",@progbits
	.sectionflags	@""
	.align	4
.nv.constant0._Z13readwritebytePcPi:
	.zero		912


//--------------------- SYMBOLS --------------------------

	.type		.nv.reservedSmem.offset0,@object
	.size		.nv.reservedSmem.offset0,0x4
